//
// Generated by NVIDIA NVVM Compiler
//
// Compiler Build ID: CL-36424714
// Cuda compilation tools, release 13.0, V13.0.88
// Based on NVVM 20.0.0
//

.version 9.0
.target sm_100
.address_size 64

	// .globl	_Z17bitonic_sort_stepPiii

.visible .entry _Z17bitonic_sort_stepPiii(
	.param .u64 .ptr .align 1 _Z17bitonic_sort_stepPiii_param_0,
	.param .u32 _Z17bitonic_sort_stepPiii_param_1,
	.param .u32 _Z17bitonic_sort_stepPiii_param_2
)
{
	.reg .pred 	%p<5>;
	.reg .b32 	%r<13>;
	.reg .b64 	%rd<11>;

	ld.param.u64 	%rd6, [_Z17bitonic_sort_stepPiii_param_0];
	ld.param.u32 	%r8, [_Z17bitonic_sort_stepPiii_param_1];
	ld.param.u32 	%r7, [_Z17bitonic_sort_stepPiii_param_2];
	cvta.to.global.u64 	%rd1, %rd6;
	mov.u32 	%r9, %tid.x;
	mov.u32 	%r10, %ntid.x;
	mov.u32 	%r11, %ctaid.x;
	mad.lo.s32 	%r1, %r10, %r11, %r9;
	xor.b32  	%r2, %r8, %r1;
	setp.le.s32 	%p1, %r2, %r1;
	@%p1 bra 	$L__BB0_6;
	and.b32  	%r12, %r7, %r1;
	setp.ne.s32 	%p2, %r12, 0;
	@%p2 bra 	$L__BB0_4;
	mul.wide.s32 	%rd9, %r1, 4;
	add.s64 	%rd2, %rd1, %rd9;
	ld.global.u32 	%r3, [%rd2];
	mul.wide.s32 	%rd10, %r2, 4;
	add.s64 	%rd3, %rd1, %rd10;
	ld.global.u32 	%r4, [%rd3];
	setp.le.s32 	%p4, %r3, %r4;
	@%p4 bra 	$L__BB0_6;
	st.global.u32 	[%rd2], %r4;
	st.global.u32 	[%rd3], %r3;
	bra.uni 	$L__BB0_6;
$L__BB0_4:
	mul.wide.s32 	%rd7, %r1, 4;
	add.s64 	%rd4, %rd1, %rd7;
	ld.global.u32 	%r5, [%rd4];
	mul.wide.s32 	%rd8, %r2, 4;
	add.s64 	%rd5, %rd1, %rd8;
	ld.global.u32 	%r6, [%rd5];
	setp.ge.s32 	%p3, %r5, %r6;
	@%p3 bra 	$L__BB0_6;
	st.global.u32 	[%rd4], %r6;
	st.global.u32 	[%rd5], %r5;
$L__BB0_6:
	ret;

}


// ===== COMPILED SASS (sm_100) =====

	.target	sm_100

	.elftype	@"ET_EXEC"


//--------------------- .note.nv.tkinfo           --------------------------
	.section	.note.nv.tkinfo,"",@"SHT_NOTE"
	.sectionflags	@"SHF_NOTE_NV_TKINFO"
	.tkinfo
        /*0018*/ 	.word	0x00000002
        /*0030*/ 	.string	""
        /*0030*/ 	.string	"ptxas"
        /*0030*/ 	.string	"Cuda compilation tools, release 13.0, V13.0.88"
        /*0030*/ 	.string	"Build cuda_13.0.r13.0/compiler.36424714_0"
        /*0030*/ 	.string	"-arch sm_100 -m 64 "



//--------------------- .note.nv.cuinfo           --------------------------
	.section	.note.nv.cuinfo,"",@"SHT_NOTE"
	.sectionflags	@"SHF_NOTE_NV_CUINFO"
        /*0018*/ 	.short	0x0002
        /*001a*/ 	.short	0x0064
        /*001c*/ 	.short	0x0082
	.zero		2


//--------------------- .nv.info                  --------------------------
	.section	.nv.info,"",@"SHT_CUDA_INFO"
	.align	4


	//----- nvinfo : EIATTR_REGCOUNT
	.align		4
        /*0000*/ 	.byte	0x04, 0x2f
        /*0002*/ 	.short	(.L_1 - .L_0)
	.align		4
.L_0:
        /*0004*/ 	.word	index@(_Z17bitonic_sort_stepPiii)
        /*0008*/ 	.word	0x0000000c


	//----- nvinfo : EIATTR_FRAME_SIZE
	.align		4
.L_1:
        /*000c*/ 	.byte	0x04, 0x11
        /*000e*/ 	.short	(.L_3 - .L_2)
	.align		4
.L_2:
        /*0010*/ 	.word	index@(_Z17bitonic_sort_stepPiii)
        /*0014*/ 	.word	0x00000000


	//----- nvinfo : EIATTR_MIN_STACK_SIZE
	.align		4
.L_3:
        /*0018*/ 	.byte	0x04, 0x12
        /*001a*/ 	.short	(.L_5 - .L_4)
	.align		4
.L_4:
        /*001c*/ 	.word	index@(_Z17bitonic_sort_stepPiii)
        /*0020*/ 	.word	0x00000000
.L_5:


//--------------------- .nv.compat                --------------------------
	.section	.nv.compat,"",@"SHT_CUDA_COMPAT_INFO"
	.align	4
        /*0000*/ 	.byte	0x02, 0x09, 0x00, 0x00, 0x02, 0x02, 0x01, 0x00, 0x02, 0x05, 0x05, 0x00, 0x03, 0x07, 0x01, 0x01
        /*0010*/ 	.byte	0x02, 0x03, 0x00, 0x00, 0x02, 0x06, 0x01, 0x00, 0x04, 0x0b, 0x08, 0x00, 0x09, 0x00, 0x00, 0x00
        /*0020*/ 	.byte	0x00, 0x00, 0x00, 0x00


//--------------------- .nv.info._Z17bitonic_sort_stepPiii --------------------------
	.section	.nv.info._Z17bitonic_sort_stepPiii,"",@"SHT_CUDA_INFO"
	.sectionflags	@""
	.align	4


	//----- nvinfo : EIATTR_CUDA_API_VERSION
	.align		4
        /*0000*/ 	.byte	0x04, 0x37
        /*0002*/ 	.short	(.L_7 - .L_6)
.L_6:
        /*0004*/ 	.word	0x00000082


	//----- nvinfo : EIATTR_KPARAM_INFO
	.align		4
.L_7:
        /*0008*/ 	.byte	0x04, 0x17
        /*000a*/ 	.short	(.L_9 - .L_8)
.L_8:
        /*000c*/ 	.word	0x00000000
        /*0010*/ 	.short	0x0002
        /*0012*/ 	.short	0x000c
        /*0014*/ 	.byte	0x00, 0xf0, 0x11, 0x00


	//----- nvinfo : EIATTR_KPARAM_INFO
	.align		4
.L_9:
        /*0018*/ 	.byte	0x04, 0x17
        /*001a*/ 	.short	(.L_11 - .L_10)
.L_10:
        /*001c*/ 	.word	0x00000000
        /*0020*/ 	.short	0x0001
        /*0022*/ 	.short	0x0008
        /*0024*/ 	.byte	0x00, 0xf0, 0x11, 0x00


	//----- nvinfo : EIATTR_KPARAM_INFO
	.align		4
.L_11:
        /*0028*/ 	.byte	0x04, 0x17
        /*002a*/ 	.short	(.L_13 - .L_12)
.L_12:
        /*002c*/ 	.word	0x00000000
        /*0030*/ 	.short	0x0000
        /*0032*/ 	.short	0x0000
        /*0034*/ 	.byte	0x00, 0xf5, 0x21, 0x00


	//----- nvinfo : EIATTR_SPARSE_MMA_MASK
	.align		4
.L_13:
        /*0038*/ 	.byte	0x03, 0x50
        /*003a*/ 	.short	0x0000


	//----- nvinfo : EIATTR_MAXREG_COUNT
	.align		4
        /*003c*/ 	.byte	0x03, 0x1b
        /*003e*/ 	.short	0x00ff


	//----- nvinfo : EIATTR_MERCURY_ISA_VERSION
	.align		4
        /*0040*/ 	.byte	0x03, 0x5f
        /*0042*/ 	.short	0x0101


	//----- nvinfo : EIATTR_VRC_CTA_INIT_COUNT
	.align		4
        /*0044*/ 	.byte	0x02, 0x4a
	.zero		1
	.zero		1


	//----- nvinfo : EIATTR_EXIT_INSTR_OFFSETS
	.align		4
        /*0048*/ 	.byte	0x04, 0x1c
        /*004a*/ 	.short	(.L_15 - .L_14)


	//   ....[0]....
.L_14:
        /*004c*/ 	.word	0x00000080


	//   ....[1]....
        /*0050*/ 	.word	0x00000130


	//   ....[2]....
        /*0054*/ 	.word	0x00000160


	//   ....[3]....
        /*0058*/ 	.word	0x000001d0


	//   ....[4]....
        /*005c*/ 	.word	0x00000200


	//----- nvinfo : EIATTR_CRS_STACK_SIZE
	.align		4
.L_15:
        /*0060*/ 	.byte	0x04, 0x1e
        /*0062*/ 	.short	(.L_17 - .L_16)
.L_16:
        /*0064*/ 	.word	0x00000000


	//----- nvinfo : EIATTR_CBANK_PARAM_SIZE
	.align		4
.L_17:
        /*0068*/ 	.byte	0x03, 0x19
        /*006a*/ 	.short	0x0010


	//----- nvinfo : EIATTR_PARAM_CBANK
	.align		4
        /*006c*/ 	.byte	0x04, 0x0a
        /*006e*/ 	.short	(.L_19 - .L_18)
	.align		4
.L_18:
        /*0070*/ 	.word	index@(.nv.constant0._Z17bitonic_sort_stepPiii)
        /*0074*/ 	.short	0x0380
        /*0076*/ 	.short	0x0010


	//----- nvinfo : EIATTR_SW_WAR
	.align		4
.L_19:
        /*0078*/ 	.byte	0x04, 0x36
        /*007a*/ 	.short	(.L_21 - .L_20)
.L_20:
        /*007c*/ 	.word	0x00000008
.L_21:


//--------------------- .nv.callgraph             --------------------------
	.section	.nv.callgraph,"",@"SHT_CUDA_CALLGRAPH"
	.align	4
	.sectionentsize	8
	.align		4
        /*0000*/ 	.word	0x00000000
	.align		4
        /*0004*/ 	.word	0xffffffff
	.align		4
        /*0008*/ 	.word	0x00000000
	.align		4
        /*000c*/ 	.word	0xfffffffe
	.align		4
        /*0010*/ 	.word	0x00000000
	.align		4
        /*0014*/ 	.word	0xfffffffd
	.align		4
        /*0018*/ 	.word	0x00000000
	.align		4
        /*001c*/ 	.word	0xfffffffc


//--------------------- .text._Z17bitonic_sort_stepPiii --------------------------
	.section	.text._Z17bitonic_sort_stepPiii,"ax",@progbits
	.align	128
        .global         _Z17bitonic_sort_stepPiii
        .type           _Z17bitonic_sort_stepPiii,@function
        .size           _Z17bitonic_sort_stepPiii,(.L_x_2 - _Z17bitonic_sort_stepPiii)
        .other          _Z17bitonic_sort_stepPiii,@"STO_CUDA_ENTRY STV_DEFAULT"
_Z17bitonic_sort_stepPiii:
.text._Z17bitonic_sort_stepPiii:
[----:B------:R-:W-:Y:S01]  /*0000*/  LDC R1, c[0x0][0x37c] ;  /* 0x0000df00ff017b82 */ /* 0x000fe20000000800 */
[----:B------:R-:W0:Y:S01]  /*0010*/  S2R R7, SR_TID.X ;  /* 0x0000000000077919 */ /* 0x000e220000002100 */
[----:B------:R-:W0:Y:S01]  /*0020*/  LDCU UR4, c[0x0][0x360] ;  /* 0x00006c00ff0477ac */ /* 0x000e220008000800 */
[----:B------:R-:W0:Y:S01]  /*0030*/  S2R R0, SR_CTAID.X ;  /* 0x0000000000007919 */ /* 0x000e220000002500 */
[----:B------:R-:W1:Y:S01]  /*0040*/  LDCU UR5, c[0x0][0x388] ;  /* 0x00007100ff0577ac */ /* 0x000e620008000800 */
[----:B0-----:R-:W-:-:S05]  /*0050*/  IMAD R7, R0, UR4, R7 ;  /* 0x0000000400077c24 */ /* 0x001fca000f8e0207 */
[----:B-1----:R-:W-:-:S04]  /*0060*/  LOP3.LUT R9, R7, UR5, RZ, 0x3c, !PT ;  /* 0x0000000507097c12 */ /* 0x002fc8000f8e3cff */
[----:B------:R-:W-:-:S13]  /*0070*/  ISETP.GT.AND P0, PT, R9, R7, PT ;  /* 0x000000070900720c */ /* 0x000fda0003f04270 */
[----:B------:R-:W-:Y:S05]  /*0080*/  @!P0 EXIT ;  /* 0x000000000000894d */ /* 0x000fea0003800000 */
[----:B------:R-:W0:Y:S02]  /*0090*/  LDCU UR4, c[0x0][0x38c] ;  /* 0x00007180ff0477ac */ /* 0x000e240008000800 */
[----:B0-----:R-:W-:Y:S01]  /*00a0*/  LOP3.LUT P0, RZ, R7, UR4, RZ, 0xc0, !PT ;  /* 0x0000000407ff7c12 */ /* 0x001fe2000f80c0ff */
[----:B------:R-:W0:-:S12]  /*00b0*/  LDCU.64 UR4, c[0x0][0x358] ;  /* 0x00006b00ff0477ac */ /* 0x000e180008000a00 */
[----:B------:R-:W-:Y:S05]  /*00c0*/  @P0 BRA `(.L_x_0) ;  /* 0x0000000000280947 */ /* 0x000fea0003800000 */
[----:B------:R-:W1:Y:S02]  /*00d0*/  LDC.64 R4, c[0x0][0x380] ;  /* 0x0000e000ff047b82 */ /* 0x000e640000000a00 */
[----:B-1----:R-:W-:-:S04]  /*00e0*/  IMAD.WIDE R2, R7, 0x4, R4 ;  /* 0x0000000407027825 */ /* 0x002fc800078e0204 */
[----:B------:R-:W-:Y:S01]  /*00f0*/  IMAD.WIDE R4, R9, 0x4, R4 ;  /* 0x0000000409047825 */ /* 0x000fe200078e0204 */
[----:B0-----:R-:W2:Y:S04]  /*0100*/  LDG.E R7, desc[UR4][R2.64] ;  /* 0x0000000402077981 */ /* 0x001ea8000c1e1900 */
[----:B------:R-:W2:Y:S02]  /*0110*/  LDG.E R0, desc[UR4][R4.64] ;  /* 0x0000000404007981 */ /* 0x000ea4000c1e1900 */
[----:B--2---:R-:W-:-:S13]  /*0120*/  ISETP.GT.AND P0, PT, R7, R0, PT ;  /* 0x000000000700720c */ /* 0x004fda0003f04270 */
[----:B------:R-:W-:Y:S05]  /*0130*/  @!P0 EXIT ;  /* 0x000000000000894d */ /* 0x000fea0003800000 */
[----:B------:R-:W-:Y:S04]  /*0140*/  STG.E desc[UR4][R2.64], R0 ;  /* 0x0000000002007986 */ /* 0x000fe8000c101904 */
[----:B------:R-:W-:Y:S01]  /*0150*/  STG.E desc[UR4][R4.64], R7 ;  /* 0x0000000704007986 */ /* 0x000fe2000c101904 */
[----:B------:R-:W-:Y:S05]  /*0160*/  EXIT ;  /* 0x000000000000794d */ /* 0x000fea0003800000 */
.L_x_0:
[----:B------:R-:W1:Y:S02]  /*0170*/  LDC.64 R2, c[0x0][0x380] ;  /* 0x0000e000ff027b82 */ /* 0x000e640000000a00 */
[----:B-1----:R-:W-:-:S04]  /*0180*/  IMAD.WIDE R4, R7, 0x4, R2 ;  /* 0x0000000407047825 */ /* 0x002fc800078e0202 */
[----:B------:R-:W-:Y:S01]  /*0190*/  IMAD.WIDE R2, R9, 0x4, R2 ;  /* 0x0000000409027825 */ /* 0x000fe200078e0202 */
[----:B0-----:R-:W2:Y:S04]  /*01a0*/  LDG.E R7, desc[UR4][R4.64] ;  /* 0x0000000404077981 */ /* 0x001ea8000c1e1900 */
[----:B------:R-:W2:Y:S02]  /*01b0*/  LDG.E R0, desc[UR4][R2.64] ;  /* 0x0000000402007981 */ /* 0x000ea4000c1e1900 */
[----:B--2---:R-:W-:-:S13]  /*01c0*/  ISETP.GE.AND P0, PT, R7, R0, PT ;  /* 0x000000000700720c */ /* 0x004fda0003f06270 */
[----:B------:R-:W-:Y:S05]  /*01d0*/  @P0 EXIT ;  /* 0x000000000000094d */ /* 0x000fea0003800000 */
[----:B------:R-:W-:Y:S04]  /*01e0*/  STG.E desc[UR4][R4.64], R0 ;  /* 0x0000000004007986 */ /* 0x000fe8000c101904 */
[----:B------:R-:W-:Y:S01]  /*01f0*/  STG.E desc[UR4][R2.64], R7 ;  /* 0x0000000702007986 */ /* 0x000fe2000c101904 */
[----:B------:R-:W-:Y:S05]  /*0200*/  EXIT ;  /* 0x000000000000794d */ /* 0x000fea0003800000 */
.L_x_1:
[----:B------:R-:W-:-:S00]  /*0210*/  BRA `(.L_x_1) ;  /* 0xfffffffc00fc7947 */ /* 0x000fc0000383ffff */
[----:B------:R-:W-:-:S00]  /*0220*/  NOP ;  /* 0x0000000000007918 */ /* 0x000fc00000000000 */
        /* <DEDUP_REMOVED lines=13> */
.L_x_2:


//--------------------- .nv.shared.reserved.0     --------------------------
	.section	.nv.shared.reserved.0,"aw",@nobits
	.weak		__nv_reservedSMEM_offset_0_alias
	.size		__nv_reservedSMEM_offset_0_alias, 0, 64
	.other		__nv_reservedSMEM_offset_0_alias,@"STO_CUDA_RESERVED_SHARED STV_DEFAULT"
__nv_reservedSMEM_offset_0_alias:
	.zero		0
	.zero		64


//--------------------- .nv.constant0._Z17bitonic_sort_stepPiii --------------------------
	.section	.nv.constant0._Z17bitonic_sort_stepPiii,"a",@progbits
	.sectionflags	@""
	.align	4
.nv.constant0._Z17bitonic_sort_stepPiii:
	.zero		912


//--------------------- SYMBOLS --------------------------

	.type		.nv.reservedSmem.offset0,@object
	.size		.nv.reservedSmem.offset0,0x4
